//
// Generated by NVIDIA NVVM Compiler
//
// Compiler Build ID: CL-36424714
// Cuda compilation tools, release 13.0, V13.0.88
// Based on NVVM 20.0.0
//

.version 9.0
.target sm_100
.address_size 64

	// .globl	_Z22distancia_antidiagonalPiiiiPcS0_

.visible .entry _Z22distancia_antidiagonalPiiiiPcS0_(
	.param .u64 .ptr .align 1 _Z22distancia_antidiagonalPiiiiPcS0__param_0,
	.param .u32 _Z22distancia_antidiagonalPiiiiPcS0__param_1,
	.param .u32 _Z22distancia_antidiagonalPiiiiPcS0__param_2,
	.param .u32 _Z22distancia_antidiagonalPiiiiPcS0__param_3,
	.param .u64 .ptr .align 1 _Z22distancia_antidiagonalPiiiiPcS0__param_4,
	.param .u64 .ptr .align 1 _Z22distancia_antidiagonalPiiiiPcS0__param_5
)
{
	.reg .pred 	%p<5>;
	.reg .b16 	%rs<3>;
	.reg .b32 	%r<25>;
	.reg .b64 	%rd<15>;

	ld.param.u64 	%rd1, [_Z22distancia_antidiagonalPiiiiPcS0__param_0];
	ld.param.u32 	%r4, [_Z22distancia_antidiagonalPiiiiPcS0__param_1];
	ld.param.u32 	%r5, [_Z22distancia_antidiagonalPiiiiPcS0__param_2];
	ld.param.u32 	%r3, [_Z22distancia_antidiagonalPiiiiPcS0__param_3];
	ld.param.u64 	%rd2, [_Z22distancia_antidiagonalPiiiiPcS0__param_4];
	ld.param.u64 	%rd3, [_Z22distancia_antidiagonalPiiiiPcS0__param_5];
	mov.u32 	%r6, %tid.x;
	mov.u32 	%r7, %ctaid.x;
	shl.b32 	%r8, %r7, 9;
	add.s32 	%r9, %r8, %r6;
	sub.s32 	%r1, %r5, %r9;
	sub.s32 	%r2, %r4, %r1;
	setp.gt.s32 	%p1, %r2, %r3;
	min.s32 	%r10, %r2, %r1;
	setp.lt.s32 	%p2, %r10, 1;
	or.pred  	%p3, %p2, %p1;
	@%p3 bra 	$L__BB0_2;
	cvta.to.global.u64 	%rd4, %rd2;
	cvta.to.global.u64 	%rd5, %rd3;
	cvta.to.global.u64 	%rd6, %rd1;
	add.s32 	%r11, %r3, 1;
	mad.lo.s32 	%r12, %r1, %r3, %r1;
	add.s32 	%r13, %r12, %r2;
	cvt.u64.u32 	%rd7, %r1;
	add.s64 	%rd8, %rd4, %rd7;
	ld.global.u8 	%rs1, [%rd8];
	cvt.u64.u32 	%rd9, %r2;
	add.s64 	%rd10, %rd5, %rd9;
	ld.global.u8 	%rs2, [%rd10];
	setp.ne.s16 	%p4, %rs1, %rs2;
	selp.u32 	%r14, 1, 0, %p4;
	not.b32 	%r15, %r3;
	add.s32 	%r16, %r13, %r15;
	mul.wide.s32 	%rd11, %r16, 4;
	add.s64 	%rd12, %rd6, %rd11;
	ld.global.u32 	%r17, [%rd12];
	add.s32 	%r18, %r17, 1;
	mul.wide.s32 	%rd13, %r11, 4;
	add.s64 	%rd14, %rd12, %rd13;
	ld.global.u32 	%r19, [%rd14+-4];
	add.s32 	%r20, %r19, 1;
	ld.global.u32 	%r21, [%rd12+-4];
	add.s32 	%r22, %r21, %r14;
	min.s32 	%r23, %r22, %r20;
	min.s32 	%r24, %r18, %r23;
	st.global.u32 	[%rd14], %r24;
$L__BB0_2:
	ret;

}


// ===== COMPILED SASS (sm_100) =====

	.target	sm_100

	.elftype	@"ET_EXEC"


//--------------------- .note.nv.tkinfo           --------------------------
	.section	.note.nv.tkinfo,"",@"SHT_NOTE"
	.sectionflags	@"SHF_NOTE_NV_TKINFO"
	.tkinfo
        /*0018*/ 	.word	0x00000002
        /*0030*/ 	.string	""
        /*0030*/ 	.string	"ptxas"
        /*0030*/ 	.string	"Cuda compilation tools, release 13.0, V13.0.88"
        /*0030*/ 	.string	"Build cuda_13.0.r13.0/compiler.36424714_0"
        /*0030*/ 	.string	"-arch sm_100 -m 64 "



//--------------------- .note.nv.cuinfo           --------------------------
	.section	.note.nv.cuinfo,"",@"SHT_NOTE"
	.sectionflags	@"SHF_NOTE_NV_CUINFO"
        /*0018*/ 	.short	0x0002
        /*001a*/ 	.short	0x0064
        /*001c*/ 	.short	0x0082
	.zero		2


//--------------------- .nv.info                  --------------------------
	.section	.nv.info,"",@"SHT_CUDA_INFO"
	.align	4


	//----- nvinfo : EIATTR_REGCOUNT
	.align		4
        /*0000*/ 	.byte	0x04, 0x2f
        /*0002*/ 	.short	(.L_1 - .L_0)
	.align		4
.L_0:
        /*0004*/ 	.word	index@(_Z22distancia_antidiagonalPiiiiPcS0_)
        /*0008*/ 	.word	0x00000010


	//----- nvinfo : EIATTR_FRAME_SIZE
	.align		4
.L_1:
        /*000c*/ 	.byte	0x04, 0x11
        /*000e*/ 	.short	(.L_3 - .L_2)
	.align		4
.L_2:
        /*0010*/ 	.word	index@(_Z22distancia_antidiagonalPiiiiPcS0_)
        /*0014*/ 	.word	0x00000000


	//----- nvinfo : EIATTR_MIN_STACK_SIZE
	.align		4
.L_3:
        /*0018*/ 	.byte	0x04, 0x12
        /*001a*/ 	.short	(.L_5 - .L_4)
	.align		4
.L_4:
        /*001c*/ 	.word	index@(_Z22distancia_antidiagonalPiiiiPcS0_)
        /*0020*/ 	.word	0x00000000
.L_5:


//--------------------- .nv.compat                --------------------------
	.section	.nv.compat,"",@"SHT_CUDA_COMPAT_INFO"
	.align	4
        /*0000*/ 	.byte	0x02, 0x09, 0x00, 0x00, 0x02, 0x02, 0x01, 0x00, 0x02, 0x05, 0x05, 0x00, 0x03, 0x07, 0x01, 0x01
        /*0010*/ 	.byte	0x02, 0x03, 0x00, 0x00, 0x02, 0x06, 0x01, 0x00, 0x04, 0x0b, 0x08, 0x00, 0x09, 0x00, 0x00, 0x00
        /*0020*/ 	.byte	0x00, 0x00, 0x00, 0x00


//--------------------- .nv.info._Z22distancia_antidiagonalPiiiiPcS0_ --------------------------
	.section	.nv.info._Z22distancia_antidiagonalPiiiiPcS0_,"",@"SHT_CUDA_INFO"
	.sectionflags	@""
	.align	4


	//----- nvinfo : EIATTR_CUDA_API_VERSION
	.align		4
        /*0000*/ 	.byte	0x04, 0x37
        /*0002*/ 	.short	(.L_7 - .L_6)
.L_6:
        /*0004*/ 	.word	0x00000082


	//----- nvinfo : EIATTR_KPARAM_INFO
	.align		4
.L_7:
        /*0008*/ 	.byte	0x04, 0x17
        /*000a*/ 	.short	(.L_9 - .L_8)
.L_8:
        /*000c*/ 	.word	0x00000000
        /*0010*/ 	.short	0x0005
        /*0012*/ 	.short	0x0020
        /*0014*/ 	.byte	0x00, 0xf5, 0x21, 0x00


	//----- nvinfo : EIATTR_KPARAM_INFO
	.align		4
.L_9:
        /*0018*/ 	.byte	0x04, 0x17
        /*001a*/ 	.short	(.L_11 - .L_10)
.L_10:
        /*001c*/ 	.word	0x00000000
        /*0020*/ 	.short	0x0004
        /*0022*/ 	.short	0x0018
        /*0024*/ 	.byte	0x00, 0xf5, 0x21, 0x00


	//----- nvinfo : EIATTR_KPARAM_INFO
	.align		4
.L_11:
        /*0028*/ 	.byte	0x04, 0x17
        /*002a*/ 	.short	(.L_13 - .L_12)
.L_12:
        /*002c*/ 	.word	0x00000000
        /*0030*/ 	.short	0x0003
        /*0032*/ 	.short	0x0010
        /*0034*/ 	.byte	0x00, 0xf0, 0x11, 0x00


	//----- nvinfo : EIATTR_KPARAM_INFO
	.align		4
.L_13:
        /*0038*/ 	.byte	0x04, 0x17
        /*003a*/ 	.short	(.L_15 - .L_14)
.L_14:
        /*003c*/ 	.word	0x00000000
        /*0040*/ 	.short	0x0002
        /*0042*/ 	.short	0x000c
        /*0044*/ 	.byte	0x00, 0xf0, 0x11, 0x00


	//----- nvinfo : EIATTR_KPARAM_INFO
	.align		4
.L_15:
        /*0048*/ 	.byte	0x04, 0x17
        /*004a*/ 	.short	(.L_17 - .L_16)
.L_16:
        /*004c*/ 	.word	0x00000000
        /*0050*/ 	.short	0x0001
        /*0052*/ 	.short	0x0008
        /*0054*/ 	.byte	0x00, 0xf0, 0x11, 0x00


	//----- nvinfo : EIATTR_KPARAM_INFO
	.align		4
.L_17:
        /*0058*/ 	.byte	0x04, 0x17
        /*005a*/ 	.short	(.L_19 - .L_18)
.L_18:
        /*005c*/ 	.word	0x00000000
        /*0060*/ 	.short	0x0000
        /*0062*/ 	.short	0x0000
        /*0064*/ 	.byte	0x00, 0xf5, 0x21, 0x00


	//----- nvinfo : EIATTR_SPARSE_MMA_MASK
	.align		4
.L_19:
        /*0068*/ 	.byte	0x03, 0x50
        /*006a*/ 	.short	0x0000


	//----- nvinfo : EIATTR_MAXREG_COUNT
	.align		4
        /*006c*/ 	.byte	0x03, 0x1b
        /*006e*/ 	.short	0x00ff


	//----- nvinfo : EIATTR_MERCURY_ISA_VERSION
	.align		4
        /*0070*/ 	.byte	0x03, 0x5f
        /*0072*/ 	.short	0x0101


	//----- nvinfo : EIATTR_VRC_CTA_INIT_COUNT
	.align		4
        /*0074*/ 	.byte	0x02, 0x4a
	.zero		1
	.zero		1


	//----- nvinfo : EIATTR_EXIT_INSTR_OFFSETS
	.align		4
        /*0078*/ 	.byte	0x04, 0x1c
        /*007a*/ 	.short	(.L_21 - .L_20)


	//   ....[0]....
.L_20:
        /*007c*/ 	.word	0x000000b0


	//   ....[1]....
        /*0080*/ 	.word	0x00000250


	//----- nvinfo : EIATTR_CBANK_PARAM_SIZE
	.align		4
.L_21:
        /*0084*/ 	.byte	0x03, 0x19
        /*0086*/ 	.short	0x0028


	//----- nvinfo : EIATTR_PARAM_CBANK
	.align		4
        /*0088*/ 	.byte	0x04, 0x0a
        /*008a*/ 	.short	(.L_23 - .L_22)
	.align		4
.L_22:
        /*008c*/ 	.word	index@(.nv.constant0._Z22distancia_antidiagonalPiiiiPcS0_)
        /*0090*/ 	.short	0x0380
        /*0092*/ 	.short	0x0028


	//----- nvinfo : EIATTR_SW_WAR
	.align		4
.L_23:
        /*0094*/ 	.byte	0x04, 0x36
        /*0096*/ 	.short	(.L_25 - .L_24)
.L_24:
        /*0098*/ 	.word	0x00000008
.L_25:


//--------------------- .nv.callgraph             --------------------------
	.section	.nv.callgraph,"",@"SHT_CUDA_CALLGRAPH"
	.align	4
	.sectionentsize	8
	.align		4
        /*0000*/ 	.word	0x00000000
	.align		4
        /*0004*/ 	.word	0xffffffff
	.align		4
        /*0008*/ 	.word	0x00000000
	.align		4
        /*000c*/ 	.word	0xfffffffe
	.align		4
        /*0010*/ 	.word	0x00000000
	.align		4
        /*0014*/ 	.word	0xfffffffd
	.align		4
        /*0018*/ 	.word	0x00000000
	.align		4
        /*001c*/ 	.word	0xfffffffc


//--------------------- .text._Z22distancia_antidiagonalPiiiiPcS0_ --------------------------
	.section	.text._Z22distancia_antidiagonalPiiiiPcS0_,"ax",@progbits
	.align	128
        .global         _Z22distancia_antidiagonalPiiiiPcS0_
        .type           _Z22distancia_antidiagonalPiiiiPcS0_,@function
        .size           _Z22distancia_antidiagonalPiiiiPcS0_,(.L_x_1 - _Z22distancia_antidiagonalPiiiiPcS0_)
        .other          _Z22distancia_antidiagonalPiiiiPcS0_,@"STO_CUDA_ENTRY STV_DEFAULT"
_Z22distancia_antidiagonalPiiiiPcS0_:
.text._Z22distancia_antidiagonalPiiiiPcS0_:
[----:B------:R-:W-:Y:S01]  /*0000*/  LDC R1, c[0x0][0x37c] ;  /* 0x0000df00ff017b82 */ /* 0x000fe20000000800 */
[----:B------:R-:W0:Y:S01]  /*0010*/  S2R R0, SR_TID.X ;  /* 0x0000000000007919 */ /* 0x000e220000002100 */
[----:B------:R-:W1:Y:S06]  /*0020*/  LDCU.64 UR4, c[0x0][0x388] ;  /* 0x00007100ff0477ac */ /* 0x000e6c0008000a00 */
[----:B------:R-:W2:Y:S01]  /*0030*/  LDC R10, c[0x0][0x390] ;  /* 0x0000e400ff0a7b82 */ /* 0x000ea20000000800 */
[----:B------:R-:W0:Y:S02]  /*0040*/  S2R R3, SR_CTAID.X ;  /* 0x0000000000037919 */ /* 0x000e240000002500 */
[----:B0-----:R-:W-:-:S05]  /*0050*/  IMAD R0, R3, 0x200, R0 ;  /* 0x0000020003007824 */ /* 0x001fca00078e0200 */
[----:B-1----:R-:W-:-:S04]  /*0060*/  IADD3 R0, PT, PT, -R0, UR5, RZ ;  /* 0x0000000500007c10 */ /* 0x002fc8000fffe1ff */
[----:B------:R-:W-:-:S04]  /*0070*/  IADD3 R5, PT, PT, -R0, UR4, RZ ;  /* 0x0000000400057c10 */ /* 0x000fc8000fffe1ff */
[----:B------:R-:W-:Y:S02]  /*0080*/  VIMNMX R2, PT, PT, R0, R5, PT ;  /* 0x0000000500027248 */ /* 0x000fe40003fe0100 */
[----:B--2---:R-:W-:-:S04]  /*0090*/  ISETP.GT.AND P0, PT, R5, R10, PT ;  /* 0x0000000a0500720c */ /* 0x004fc80003f04270 */
[----:B------:R-:W-:-:S13]  /*00a0*/  ISETP.LT.OR P0, PT, R2, 0x1, P0 ;  /* 0x000000010200780c */ /* 0x000fda0000701670 */
[----:B------:R-:W-:Y:S05]  /*00b0*/  @P0 EXIT ;  /* 0x000000000000094d */ /* 0x000fea0003800000 */
[----:B------:R-:W0:Y:S01]  /*00c0*/  LDCU.64 UR6, c[0x0][0x398] ;  /* 0x00007300ff0677ac */ /* 0x000e220008000a00 */
[----:B------:R-:W1:Y:S01]  /*00d0*/  LDC.64 R2, c[0x0][0x380] ;  /* 0x0000e000ff027b82 */ /* 0x000e620000000a00 */
[-C--:B------:R-:W-:Y:S01]  /*00e0*/  LOP3.LUT R4, RZ, R10.reuse, RZ, 0x33, !PT ;  /* 0x0000000aff047212 */ /* 0x080fe200078e33ff */
[----:B------:R-:W2:Y:S01]  /*00f0*/  LDCU.64 UR8, c[0x0][0x3a0] ;  /* 0x00007400ff0877ac */ /* 0x000ea20008000a00 */
[----:B------:R-:W3:Y:S01]  /*0100*/  LDCU.64 UR4, c[0x0][0x358] ;  /* 0x00006b00ff0477ac */ /* 0x000ee20008000a00 */
[C---:B0-----:R-:W-:Y:S01]  /*0110*/  IADD3 R6, P0, PT, R0.reuse, UR6, RZ ;  /* 0x0000000600067c10 */ /* 0x041fe2000ff1e0ff */
[----:B------:R-:W-:-:S04]  /*0120*/  IMAD R0, R0, R10, R0 ;  /* 0x0000000a00007224 */ /* 0x000fc800078e0200 */
[----:B------:R-:W-:Y:S01]  /*0130*/  IMAD.X R7, RZ, RZ, UR7, P0 ;  /* 0x00000007ff077e24 */ /* 0x000fe200080e06ff */
[----:B--2---:R-:W-:Y:S02]  /*0140*/  IADD3 R8, P0, PT, R5, UR8, RZ ;  /* 0x0000000805087c10 */ /* 0x004fe4000ff1e0ff */
[----:B------:R-:W-:Y:S02]  /*0150*/  IADD3 R5, PT, PT, R4, R0, R5 ;  /* 0x0000000004057210 */ /* 0x000fe40007ffe005 */
[----:B---3--:R-:W2:Y:S01]  /*0160*/  LDG.E.U8 R6, desc[UR4][R6.64] ;  /* 0x0000000406067981 */ /* 0x008ea2000c1e1100 */
[----:B------:R-:W-:-:S06]  /*0170*/  IMAD.X R9, RZ, RZ, UR9, P0 ;  /* 0x00000009ff097e24 */ /* 0x000fcc00080e06ff */
[----:B------:R-:W2:Y:S01]  /*0180*/  LDG.E.U8 R9, desc[UR4][R8.64] ;  /* 0x0000000408097981 */ /* 0x000ea2000c1e1100 */
[----:B-1----:R-:W-:-:S04]  /*0190*/  IMAD.WIDE R2, R5, 0x4, R2 ;  /* 0x0000000405027825 */ /* 0x002fc800078e0202 */
[----:B------:R-:W-:Y:S01]  /*01a0*/  VIADD R5, R10, 0x1 ;  /* 0x000000010a057836 */ /* 0x000fe20000000000 */
[----:B------:R-:W3:Y:S03]  /*01b0*/  LDG.E R11, desc[UR4][R2.64+-0x4] ;  /* 0xfffffc04020b7981 */ /* 0x000ee6000c1e1900 */
[----:B------:R-:W-:Y:S01]  /*01c0*/  IMAD.WIDE R4, R5, 0x4, R2 ;  /* 0x0000000405047825 */ /* 0x000fe200078e0202 */
[----:B------:R-:W4:Y:S04]  /*01d0*/  LDG.E R0, desc[UR4][R2.64] ;  /* 0x0000000402007981 */ /* 0x000f28000c1e1900 */
[----:B------:R-:W5:Y:S01]  /*01e0*/  LDG.E R10, desc[UR4][R4.64+-0x4] ;  /* 0xfffffc04040a7981 */ /* 0x000f62000c1e1900 */
[----:B--2---:R-:W-:Y:S01]  /*01f0*/  ISETP.NE.AND P0, PT, R6, R9, PT ;  /* 0x000000090600720c */ /* 0x004fe20003f05270 */
[----:B---3--:R-:W-:-:S12]  /*0200*/  VIADD R13, R11, 0x1 ;  /* 0x000000010b0d7836 */ /* 0x008fd80000000000 */
[----:B------:R-:W-:-:S05]  /*0210*/  @!P0 IMAD.MOV R13, RZ, RZ, R11 ;  /* 0x000000ffff0d8224 */ /* 0x000fca00078e020b */
[----:B-----5:R-:W-:-:S04]  /*0220*/  VIADDMNMX R7, R10, 0x1, R13, PT ;  /* 0x000000010a077846 */ /* 0x020fc8000380010d */
[----:B----4-:R-:W-:-:S05]  /*0230*/  VIADDMNMX R7, R0, 0x1, R7, PT ;  /* 0x0000000100077846 */ /* 0x010fca0003800107 */
[----:B------:R-:W-:Y:S01]  /*0240*/  STG.E desc[UR4][R4.64], R7 ;  /* 0x0000000704007986 */ /* 0x000fe2000c101904 */
[----:B------:R-:W-:Y:S05]  /*0250*/  EXIT ;  /* 0x000000000000794d */ /* 0x000fea0003800000 */
.L_x_0:
[----:B------:R-:W-:-:S00]  /*0260*/  BRA `(.L_x_0) ;  /* 0xfffffffc00fc7947 */ /* 0x000fc0000383ffff */
[----:B------:R-:W-:-:S00]  /*0270*/  NOP ;  /* 0x0000000000007918 */ /* 0x000fc00000000000 */
        /* <DEDUP_REMOVED lines=8> */
.L_x_1:


//--------------------- .nv.shared.reserved.0     --------------------------
	.section	.nv.shared.reserved.0,"aw",@nobits
	.weak		__nv_reservedSMEM_offset_0_alias
	.size		__nv_reservedSMEM_offset_0_alias, 0, 64
	.other		__nv_reservedSMEM_offset_0_alias,@"STO_CUDA_RESERVED_SHARED STV_DEFAULT"
__nv_reservedSMEM_offset_0_alias:
	.zero		0
	.zero		64


//--------------------- .nv.constant0._Z22distancia_antidiagonalPiiiiPcS0_ --------------------------
	.section	.nv.constant0._Z22distancia_antidiagonalPiiiiPcS0_,"a",@progbits
	.sectionflags	@""
	.align	4
.nv.constant0._Z22distancia_antidiagonalPiiiiPcS0_:
	.zero		936


//--------------------- SYMBOLS --------------------------

	.type		.nv.reservedSmem.offset0,@object
	.size		.nv.reservedSmem.offset0,0x4
